//
// Generated by NVIDIA NVVM Compiler
//
// Compiler Build ID: CL-36424714
// Cuda compilation tools, release 13.0, V13.0.88
// Based on NVVM 20.0.0
//

.version 9.0
.target sm_100
.address_size 64

	// .globl	_Z27KLTSelectGoodFeaturesKernelPiPKfS1_iiiiiiij

.visible .entry _Z27KLTSelectGoodFeaturesKernelPiPKfS1_iiiiiiij(
	.param .u64 .ptr .align 1 _Z27KLTSelectGoodFeaturesKernelPiPKfS1_iiiiiiij_param_0,
	.param .u64 .ptr .align 1 _Z27KLTSelectGoodFeaturesKernelPiPKfS1_iiiiiiij_param_1,
	.param .u64 .ptr .align 1 _Z27KLTSelectGoodFeaturesKernelPiPKfS1_iiiiiiij_param_2,
	.param .u32 _Z27KLTSelectGoodFeaturesKernelPiPKfS1_iiiiiiij_param_3,
	.param .u32 _Z27KLTSelectGoodFeaturesKernelPiPKfS1_iiiiiiij_param_4,
	.param .u32 _Z27KLTSelectGoodFeaturesKernelPiPKfS1_iiiiiiij_param_5,
	.param .u32 _Z27KLTSelectGoodFeaturesKernelPiPKfS1_iiiiiiij_param_6,
	.param .u32 _Z27KLTSelectGoodFeaturesKernelPiPKfS1_iiiiiiij_param_7,
	.param .u32 _Z27KLTSelectGoodFeaturesKernelPiPKfS1_iiiiiiij_param_8,
	.param .u32 _Z27KLTSelectGoodFeaturesKernelPiPKfS1_iiiiiiij_param_9,
	.param .u32 _Z27KLTSelectGoodFeaturesKernelPiPKfS1_iiiiiiij_param_10
)
{
	.reg .pred 	%p<12>;
	.reg .b32 	%r<73>;
	.reg .b32 	%f<130>;
	.reg .b64 	%rd<22>;

	ld.param.u64 	%rd4, [_Z27KLTSelectGoodFeaturesKernelPiPKfS1_iiiiiiij_param_1];
	ld.param.u64 	%rd5, [_Z27KLTSelectGoodFeaturesKernelPiPKfS1_iiiiiiij_param_2];
	ld.param.u32 	%r27, [_Z27KLTSelectGoodFeaturesKernelPiPKfS1_iiiiiiij_param_3];
	ld.param.u32 	%r33, [_Z27KLTSelectGoodFeaturesKernelPiPKfS1_iiiiiiij_param_4];
	ld.param.u32 	%r28, [_Z27KLTSelectGoodFeaturesKernelPiPKfS1_iiiiiiij_param_5];
	ld.param.u32 	%r34, [_Z27KLTSelectGoodFeaturesKernelPiPKfS1_iiiiiiij_param_6];
	ld.param.u32 	%r30, [_Z27KLTSelectGoodFeaturesKernelPiPKfS1_iiiiiiij_param_8];
	ld.param.u32 	%r31, [_Z27KLTSelectGoodFeaturesKernelPiPKfS1_iiiiiiij_param_9];
	cvta.to.global.u64 	%rd1, %rd5;
	cvta.to.global.u64 	%rd2, %rd4;
	add.s32 	%r1, %r31, 1;
	mov.u32 	%r35, %ctaid.x;
	mov.u32 	%r36, %ntid.x;
	mov.u32 	%r37, %tid.x;
	mad.lo.s32 	%r38, %r35, %r36, %r37;
	mad.lo.s32 	%r2, %r38, %r31, %r38;
	add.s32 	%r3, %r2, %r28;
	mov.u32 	%r39, %ctaid.y;
	mov.u32 	%r40, %ntid.y;
	mov.u32 	%r41, %tid.y;
	mad.lo.s32 	%r42, %r39, %r40, %r41;
	mad.lo.s32 	%r4, %r42, %r31, %r42;
	add.s32 	%r43, %r4, %r34;
	sub.s32 	%r44, %r27, %r28;
	setp.ge.s32 	%p1, %r3, %r44;
	sub.s32 	%r45, %r33, %r34;
	setp.ge.s32 	%p2, %r43, %r45;
	or.pred  	%p3, %p1, %p2;
	@%p3 bra 	$L__BB0_14;
	sub.s32 	%r66, %r43, %r30;
	add.s32 	%r7, %r43, %r30;
	setp.gt.s32 	%p4, %r66, %r7;
	mov.f32 	%f117, 0f00000000;
	mov.f32 	%f116, %f117;
	mov.f32 	%f115, %f117;
	@%p4 bra 	$L__BB0_13;
	ld.param.u32 	%r63, [_Z27KLTSelectGoodFeaturesKernelPiPKfS1_iiiiiiij_param_7];
	sub.s32 	%r8, %r3, %r63;
	shl.b32 	%r9, %r63, 1;
	and.b32  	%r10, %r63, 1;
	mov.f32 	%f115, 0f00000000;
	mov.f32 	%f116, %f115;
	mov.f32 	%f117, %f115;
$L__BB0_3:
	ld.param.u32 	%r64, [_Z27KLTSelectGoodFeaturesKernelPiPKfS1_iiiiiiij_param_7];
	add.s32 	%r47, %r3, %r64;
	setp.gt.s32 	%p5, %r8, %r47;
	@%p5 bra 	$L__BB0_12;
	setp.lt.u32 	%p6, %r9, 7;
	mul.lo.s32 	%r12, %r66, %r27;
	mov.u32 	%r70, %r8;
	@%p6 bra 	$L__BB0_7;
	add.s32 	%r48, %r9, 1;
	and.b32  	%r49, %r48, -8;
	neg.s32 	%r67, %r49;
	add.s32 	%r68, %r8, %r12;
	mov.u32 	%r70, %r8;
$L__BB0_6:
	.pragma "nounroll";
	mul.wide.s32 	%rd6, %r68, 4;
	add.s64 	%rd7, %rd2, %rd6;
	ld.global.f32 	%f36, [%rd7];
	add.s64 	%rd8, %rd1, %rd6;
	ld.global.f32 	%f37, [%rd8];
	fma.rn.f32 	%f38, %f36, %f36, %f117;
	fma.rn.f32 	%f39, %f36, %f37, %f116;
	fma.rn.f32 	%f40, %f37, %f37, %f115;
	ld.global.f32 	%f41, [%rd7+4];
	ld.global.f32 	%f42, [%rd8+4];
	fma.rn.f32 	%f43, %f41, %f41, %f38;
	fma.rn.f32 	%f44, %f41, %f42, %f39;
	fma.rn.f32 	%f45, %f42, %f42, %f40;
	ld.global.f32 	%f46, [%rd7+8];
	ld.global.f32 	%f47, [%rd8+8];
	fma.rn.f32 	%f48, %f46, %f46, %f43;
	fma.rn.f32 	%f49, %f46, %f47, %f44;
	fma.rn.f32 	%f50, %f47, %f47, %f45;
	ld.global.f32 	%f51, [%rd7+12];
	ld.global.f32 	%f52, [%rd8+12];
	fma.rn.f32 	%f53, %f51, %f51, %f48;
	fma.rn.f32 	%f54, %f51, %f52, %f49;
	fma.rn.f32 	%f55, %f52, %f52, %f50;
	ld.global.f32 	%f56, [%rd7+16];
	ld.global.f32 	%f57, [%rd8+16];
	fma.rn.f32 	%f58, %f56, %f56, %f53;
	fma.rn.f32 	%f59, %f56, %f57, %f54;
	fma.rn.f32 	%f60, %f57, %f57, %f55;
	ld.global.f32 	%f61, [%rd7+20];
	ld.global.f32 	%f62, [%rd8+20];
	fma.rn.f32 	%f63, %f61, %f61, %f58;
	fma.rn.f32 	%f64, %f61, %f62, %f59;
	fma.rn.f32 	%f65, %f62, %f62, %f60;
	ld.global.f32 	%f66, [%rd7+24];
	ld.global.f32 	%f67, [%rd8+24];
	fma.rn.f32 	%f68, %f66, %f66, %f63;
	fma.rn.f32 	%f69, %f66, %f67, %f64;
	fma.rn.f32 	%f70, %f67, %f67, %f65;
	ld.global.f32 	%f71, [%rd7+28];
	ld.global.f32 	%f72, [%rd8+28];
	fma.rn.f32 	%f117, %f71, %f71, %f68;
	fma.rn.f32 	%f116, %f71, %f72, %f69;
	fma.rn.f32 	%f115, %f72, %f72, %f70;
	add.s32 	%r70, %r70, 8;
	add.s32 	%r68, %r68, 8;
	add.s32 	%r67, %r67, 8;
	setp.ne.s32 	%p7, %r67, 0;
	@%p7 bra 	$L__BB0_6;
$L__BB0_7:
	and.b32  	%r50, %r9, 6;
	setp.lt.u32 	%p8, %r50, 3;
	@%p8 bra 	$L__BB0_9;
	add.s32 	%r51, %r70, %r12;
	mul.wide.s32 	%rd9, %r51, 4;
	add.s64 	%rd10, %rd2, %rd9;
	ld.global.f32 	%f73, [%rd10];
	add.s64 	%rd11, %rd1, %rd9;
	ld.global.f32 	%f74, [%rd11];
	fma.rn.f32 	%f75, %f73, %f73, %f117;
	fma.rn.f32 	%f76, %f73, %f74, %f116;
	fma.rn.f32 	%f77, %f74, %f74, %f115;
	ld.global.f32 	%f78, [%rd10+4];
	ld.global.f32 	%f79, [%rd11+4];
	fma.rn.f32 	%f80, %f78, %f78, %f75;
	fma.rn.f32 	%f81, %f78, %f79, %f76;
	fma.rn.f32 	%f82, %f79, %f79, %f77;
	ld.global.f32 	%f83, [%rd10+8];
	ld.global.f32 	%f84, [%rd11+8];
	fma.rn.f32 	%f85, %f83, %f83, %f80;
	fma.rn.f32 	%f86, %f83, %f84, %f81;
	fma.rn.f32 	%f87, %f84, %f84, %f82;
	ld.global.f32 	%f88, [%rd10+12];
	ld.global.f32 	%f89, [%rd11+12];
	fma.rn.f32 	%f117, %f88, %f88, %f85;
	fma.rn.f32 	%f116, %f88, %f89, %f86;
	fma.rn.f32 	%f115, %f89, %f89, %f87;
	add.s32 	%r70, %r70, 4;
$L__BB0_9:
	setp.eq.s32 	%p9, %r10, 0;
	@%p9 bra 	$L__BB0_11;
	add.s32 	%r52, %r70, %r12;
	mul.wide.s32 	%rd12, %r52, 4;
	add.s64 	%rd13, %rd2, %rd12;
	ld.global.f32 	%f90, [%rd13];
	add.s64 	%rd14, %rd1, %rd12;
	ld.global.f32 	%f91, [%rd14];
	fma.rn.f32 	%f92, %f90, %f90, %f117;
	fma.rn.f32 	%f93, %f90, %f91, %f116;
	fma.rn.f32 	%f94, %f91, %f91, %f115;
	ld.global.f32 	%f95, [%rd13+4];
	ld.global.f32 	%f96, [%rd14+4];
	fma.rn.f32 	%f117, %f95, %f95, %f92;
	fma.rn.f32 	%f116, %f95, %f96, %f93;
	fma.rn.f32 	%f115, %f96, %f96, %f94;
	add.s32 	%r70, %r70, 2;
$L__BB0_11:
	add.s32 	%r53, %r70, %r12;
	mul.wide.s32 	%rd15, %r53, 4;
	add.s64 	%rd16, %rd2, %rd15;
	ld.global.f32 	%f97, [%rd16];
	add.s64 	%rd17, %rd1, %rd15;
	ld.global.f32 	%f98, [%rd17];
	fma.rn.f32 	%f117, %f97, %f97, %f117;
	fma.rn.f32 	%f116, %f97, %f98, %f116;
	fma.rn.f32 	%f115, %f98, %f98, %f115;
$L__BB0_12:
	add.s32 	%r26, %r66, 1;
	setp.ne.s32 	%p10, %r66, %r7;
	mov.u32 	%r66, %r26;
	@%p10 bra 	$L__BB0_3;
$L__BB0_13:
	ld.param.u32 	%r65, [_Z27KLTSelectGoodFeaturesKernelPiPKfS1_iiiiiiij_param_10];
	ld.param.u64 	%rd21, [_Z27KLTSelectGoodFeaturesKernelPiPKfS1_iiiiiiij_param_0];
	add.f32 	%f99, %f117, %f115;
	sub.f32 	%f100, %f117, %f115;
	mul.f32 	%f101, %f100, %f100;
	mul.f32 	%f102, %f116, 0f40800000;
	fma.rn.f32 	%f103, %f116, %f102, %f101;
	sqrt.rn.f32 	%f104, %f103;
	sub.f32 	%f105, %f99, %f104;
	mul.f32 	%f106, %f105, 0f3F000000;
	cvt.rn.f32.u32 	%f107, %r65;
	setp.gt.f32 	%p11, %f106, %f107;
	selp.f32 	%f108, %f107, %f106, %p11;
	shl.b32 	%r54, %r28, 1;
	sub.s32 	%r55, %r27, %r54;
	add.s32 	%r56, %r55, %r31;
	div.s32 	%r57, %r56, %r1;
	div.s32 	%r58, %r4, %r1;
	div.s32 	%r59, %r2, %r1;
	mad.lo.s32 	%r60, %r58, %r57, %r59;
	mul.lo.s32 	%r61, %r60, 3;
	cvta.to.global.u64 	%rd18, %rd21;
	mul.wide.s32 	%rd19, %r61, 4;
	add.s64 	%rd20, %rd18, %rd19;
	st.global.u32 	[%rd20], %r3;
	st.global.u32 	[%rd20+4], %r43;
	cvt.rzi.s32.f32 	%r62, %f108;
	st.global.u32 	[%rd20+8], %r62;
$L__BB0_14:
	ret;

}


// ===== COMPILED SASS (sm_100) =====

	.target	sm_100

	.elftype	@"ET_EXEC"


//--------------------- .note.nv.tkinfo           --------------------------
	.section	.note.nv.tkinfo,"",@"SHT_NOTE"
	.sectionflags	@"SHF_NOTE_NV_TKINFO"
	.tkinfo
        /*0018*/ 	.word	0x00000002
        /*0030*/ 	.string	""
        /*0030*/ 	.string	"ptxas"
        /*0030*/ 	.string	"Cuda compilation tools, release 13.0, V13.0.88"
        /*0030*/ 	.string	"Build cuda_13.0.r13.0/compiler.36424714_0"
        /*0030*/ 	.string	"-arch sm_100 -m 64 "



//--------------------- .note.nv.cuinfo           --------------------------
	.section	.note.nv.cuinfo,"",@"SHT_NOTE"
	.sectionflags	@"SHF_NOTE_NV_CUINFO"
        /*0018*/ 	.short	0x0002
        /*001a*/ 	.short	0x0064
        /*001c*/ 	.short	0x0082
	.zero		2


//--------------------- .nv.info                  --------------------------
	.section	.nv.info,"",@"SHT_CUDA_INFO"
	.align	4


	//----- nvinfo : EIATTR_REGCOUNT
	.align		4
        /*0000*/ 	.byte	0x04, 0x2f
        /*0002*/ 	.short	(.L_1 - .L_0)
	.align		4
.L_0:
        /*0004*/ 	.word	index@(_Z27KLTSelectGoodFeaturesKernelPiPKfS1_iiiiiiij)
        /*0008*/ 	.word	0x00000020


	//----- nvinfo : EIATTR_FRAME_SIZE
	.align		4
.L_1:
        /*000c*/ 	.byte	0x04, 0x11
        /*000e*/ 	.short	(.L_3 - .L_2)
	.align		4
.L_2:
        /*0010*/ 	.word	index@($__internal_0_$__cuda_sm20_sqrt_rn_f32_slowpath)
        /*0014*/ 	.word	0x00000000


	//----- nvinfo : EIATTR_FRAME_SIZE
	.align		4
.L_3:
        /*0018*/ 	.byte	0x04, 0x11
        /*001a*/ 	.short	(.L_5 - .L_4)
	.align		4
.L_4:
        /*001c*/ 	.word	index@(_Z27KLTSelectGoodFeaturesKernelPiPKfS1_iiiiiiij)
        /*0020*/ 	.word	0x00000000


	//----- nvinfo : EIATTR_MIN_STACK_SIZE
	.align		4
.L_5:
        /*0024*/ 	.byte	0x04, 0x12
        /*0026*/ 	.short	(.L_7 - .L_6)
	.align		4
.L_6:
        /*0028*/ 	.word	index@(_Z27KLTSelectGoodFeaturesKernelPiPKfS1_iiiiiiij)
        /*002c*/ 	.word	0x00000000
.L_7:


//--------------------- .nv.compat                --------------------------
	.section	.nv.compat,"",@"SHT_CUDA_COMPAT_INFO"
	.align	4
        /*0000*/ 	.byte	0x02, 0x09, 0x00, 0x00, 0x02, 0x02, 0x01, 0x00, 0x02, 0x05, 0x05, 0x00, 0x03, 0x07, 0x01, 0x01
        /*0010*/ 	.byte	0x02, 0x03, 0x00, 0x00, 0x02, 0x06, 0x01, 0x00, 0x04, 0x0b, 0x08, 0x00, 0x01, 0x00, 0x00, 0x00
        /*0020*/ 	.byte	0x00, 0x00, 0x00, 0x00


//--------------------- .nv.info._Z27KLTSelectGoodFeaturesKernelPiPKfS1_iiiiiiij --------------------------
	.section	.nv.info._Z27KLTSelectGoodFeaturesKernelPiPKfS1_iiiiiiij,"",@"SHT_CUDA_INFO"
	.sectionflags	@""
	.align	4


	//----- nvinfo : EIATTR_CUDA_API_VERSION
	.align		4
        /*0000*/ 	.byte	0x04, 0x37
        /*0002*/ 	.short	(.L_9 - .L_8)
.L_8:
        /*0004*/ 	.word	0x00000082


	//----- nvinfo : EIATTR_KPARAM_INFO
	.align		4
.L_9:
        /*0008*/ 	.byte	0x04, 0x17
        /*000a*/ 	.short	(.L_11 - .L_10)
.L_10:
        /*000c*/ 	.word	0x00000000
        /*0010*/ 	.short	0x000a
        /*0012*/ 	.short	0x0034
        /*0014*/ 	.byte	0x00, 0xf0, 0x11, 0x00


	//----- nvinfo : EIATTR_KPARAM_INFO
	.align		4
.L_11:
        /*0018*/ 	.byte	0x04, 0x17
        /*001a*/ 	.short	(.L_13 - .L_12)
.L_12:
        /*001c*/ 	.word	0x00000000
        /*0020*/ 	.short	0x0009
        /*0022*/ 	.short	0x0030
        /*0024*/ 	.byte	0x00, 0xf0, 0x11, 0x00


	//----- nvinfo : EIATTR_KPARAM_INFO
	.align		4
.L_13:
        /*0028*/ 	.byte	0x04, 0x17
        /*002a*/ 	.short	(.L_15 - .L_14)
.L_14:
        /*002c*/ 	.word	0x00000000
        /*0030*/ 	.short	0x0008
        /*0032*/ 	.short	0x002c
        /*0034*/ 	.byte	0x00, 0xf0, 0x11, 0x00


	//----- nvinfo : EIATTR_KPARAM_INFO
	.align		4
.L_15:
        /*0038*/ 	.byte	0x04, 0x17
        /*003a*/ 	.short	(.L_17 - .L_16)
.L_16:
        /*003c*/ 	.word	0x00000000
        /*0040*/ 	.short	0x0007
        /*0042*/ 	.short	0x0028
        /*0044*/ 	.byte	0x00, 0xf0, 0x11, 0x00


	//----- nvinfo : EIATTR_KPARAM_INFO
	.align		4
.L_17:
        /*0048*/ 	.byte	0x04, 0x17
        /*004a*/ 	.short	(.L_19 - .L_18)
.L_18:
        /*004c*/ 	.word	0x00000000
        /*0050*/ 	.short	0x0006
        /*0052*/ 	.short	0x0024
        /*0054*/ 	.byte	0x00, 0xf0, 0x11, 0x00


	//----- nvinfo : EIATTR_KPARAM_INFO
	.align		4
.L_19:
        /*0058*/ 	.byte	0x04, 0x17
        /*005a*/ 	.short	(.L_21 - .L_20)
.L_20:
        /*005c*/ 	.word	0x00000000
        /*0060*/ 	.short	0x0005
        /*0062*/ 	.short	0x0020
        /*0064*/ 	.byte	0x00, 0xf0, 0x11, 0x00


	//----- nvinfo : EIATTR_KPARAM_INFO
	.align		4
.L_21:
        /*0068*/ 	.byte	0x04, 0x17
        /*006a*/ 	.short	(.L_23 - .L_22)
.L_22:
        /*006c*/ 	.word	0x00000000
        /*0070*/ 	.short	0x0004
        /*0072*/ 	.short	0x001c
        /*0074*/ 	.byte	0x00, 0xf0, 0x11, 0x00


	//----- nvinfo : EIATTR_KPARAM_INFO
	.align		4
.L_23:
        /*0078*/ 	.byte	0x04, 0x17
        /*007a*/ 	.short	(.L_25 - .L_24)
.L_24:
        /*007c*/ 	.word	0x00000000
        /*0080*/ 	.short	0x0003
        /*0082*/ 	.short	0x0018
        /*0084*/ 	.byte	0x00, 0xf0, 0x11, 0x00


	//----- nvinfo : EIATTR_KPARAM_INFO
	.align		4
.L_25:
        /*0088*/ 	.byte	0x04, 0x17
        /*008a*/ 	.short	(.L_27 - .L_26)
.L_26:
        /*008c*/ 	.word	0x00000000
        /*0090*/ 	.short	0x0002
        /*0092*/ 	.short	0x0010
        /*0094*/ 	.byte	0x00, 0xf5, 0x21, 0x00


	//----- nvinfo : EIATTR_KPARAM_INFO
	.align		4
.L_27:
        /*0098*/ 	.byte	0x04, 0x17
        /*009a*/ 	.short	(.L_29 - .L_28)
.L_28:
        /*009c*/ 	.word	0x00000000
        /*00a0*/ 	.short	0x0001
        /*00a2*/ 	.short	0x0008
        /*00a4*/ 	.byte	0x00, 0xf5, 0x21, 0x00


	//----- nvinfo : EIATTR_KPARAM_INFO
	.align		4
.L_29:
        /*00a8*/ 	.byte	0x04, 0x17
        /*00aa*/ 	.short	(.L_31 - .L_30)
.L_30:
        /*00ac*/ 	.word	0x00000000
        /*00b0*/ 	.short	0x0000
        /*00b2*/ 	.short	0x0000
        /*00b4*/ 	.byte	0x00, 0xf5, 0x21, 0x00


	//----- nvinfo : EIATTR_SPARSE_MMA_MASK
	.align		4
.L_31:
        /*00b8*/ 	.byte	0x03, 0x50
        /*00ba*/ 	.short	0x0000


	//----- nvinfo : EIATTR_MAXREG_COUNT
	.align		4
        /*00bc*/ 	.byte	0x03, 0x1b
        /*00be*/ 	.short	0x00ff


	//----- nvinfo : EIATTR_MERCURY_ISA_VERSION
	.align		4
        /*00c0*/ 	.byte	0x03, 0x5f
        /*00c2*/ 	.short	0x0101


	//----- nvinfo : EIATTR_VRC_CTA_INIT_COUNT
	.align		4
        /*00c4*/ 	.byte	0x02, 0x4a
	.zero		1
	.zero		1


	//----- nvinfo : EIATTR_EXIT_INSTR_OFFSETS
	.align		4
        /*00c8*/ 	.byte	0x04, 0x1c
        /*00ca*/ 	.short	(.L_33 - .L_32)


	//   ....[0]....
.L_32:
        /*00cc*/ 	.word	0x00000140


	//   ....[1]....
        /*00d0*/ 	.word	0x00000f90


	//----- nvinfo : EIATTR_CRS_STACK_SIZE
	.align		4
.L_33:
        /*00d4*/ 	.byte	0x04, 0x1e
        /*00d6*/ 	.short	(.L_35 - .L_34)
.L_34:
        /*00d8*/ 	.word	0x00000000


	//----- nvinfo : EIATTR_CBANK_PARAM_SIZE
	.align		4
.L_35:
        /*00dc*/ 	.byte	0x03, 0x19
        /*00de*/ 	.short	0x0038


	//----- nvinfo : EIATTR_PARAM_CBANK
	.align		4
        /*00e0*/ 	.byte	0x04, 0x0a
        /*00e2*/ 	.short	(.L_37 - .L_36)
	.align		4
.L_36:
        /*00e4*/ 	.word	index@(.nv.constant0._Z27KLTSelectGoodFeaturesKernelPiPKfS1_iiiiiiij)
        /*00e8*/ 	.short	0x0380
        /*00ea*/ 	.short	0x0038


	//----- nvinfo : EIATTR_SW_WAR
	.align		4
.L_37:
        /*00ec*/ 	.byte	0x04, 0x36
        /*00ee*/ 	.short	(.L_39 - .L_38)
.L_38:
        /*00f0*/ 	.word	0x00000008
.L_39:


//--------------------- .nv.callgraph             --------------------------
	.section	.nv.callgraph,"",@"SHT_CUDA_CALLGRAPH"
	.align	4
	.sectionentsize	8
	.align		4
        /*0000*/ 	.word	0x00000000
	.align		4
        /*0004*/ 	.word	0xffffffff
	.align		4
        /*0008*/ 	.word	0x00000000
	.align		4
        /*000c*/ 	.word	0xfffffffe
	.align		4
        /*0010*/ 	.word	0x00000000
	.align		4
        /*0014*/ 	.word	0xfffffffd
	.align		4
        /*0018*/ 	.word	0x00000000
	.align		4
        /*001c*/ 	.word	0xfffffffc


//--------------------- .text._Z27KLTSelectGoodFeaturesKernelPiPKfS1_iiiiiiij --------------------------
	.section	.text._Z27KLTSelectGoodFeaturesKernelPiPKfS1_iiiiiiij,"ax",@progbits
	.align	128
        .global         _Z27KLTSelectGoodFeaturesKernelPiPKfS1_iiiiiiij
        .type           _Z27KLTSelectGoodFeaturesKernelPiPKfS1_iiiiiiij,@function
        .size           _Z27KLTSelectGoodFeaturesKernelPiPKfS1_iiiiiiij,(.L_x_13 - _Z27KLTSelectGoodFeaturesKernelPiPKfS1_iiiiiiij)
        .other          _Z27KLTSelectGoodFeaturesKernelPiPKfS1_iiiiiiij,@"STO_CUDA_ENTRY STV_DEFAULT"
_Z27KLTSelectGoodFeaturesKernelPiPKfS1_iiiiiiij:
.text._Z27KLTSelectGoodFeaturesKernelPiPKfS1_iiiiiiij:
[----:B------:R-:W-:Y:S01]  /*0000*/  LDC R1, c[0x0][0x37c] ;  /* 0x0000df00ff017b82 */ /* 0x000fe20000000800 */
[----:B------:R-:W0:Y:S07]  /*0010*/  S2R R3, SR_TID.Y ;  /* 0x0000000000037919 */ /* 0x000e2e0000002200 */
[----:B------:R-:W1:Y:S01]  /*0020*/  LDC R11, c[0x0][0x360] ;  /* 0x0000d800ff0b7b82 */ /* 0x000e620000000800 */
[----:B------:R-:W2:Y:S01]  /*0030*/  LDCU UR8, c[0x0][0x3b0] ;  /* 0x00007600ff0877ac */ /* 0x000ea20008000800 */
[----:B------:R-:W1:Y:S01]  /*0040*/  S2R R0, SR_TID.X ;  /* 0x0000000000007919 */ /* 0x000e620000002100 */
[----:B------:R-:W3:Y:S05]  /*0050*/  LDCU.64 UR10, c[0x0][0x3a0] ;  /* 0x00007400ff0a77ac */ /* 0x000eea0008000a00 */
[----:B------:R-:W0:Y:S01]  /*0060*/  S2UR UR7, SR_CTAID.Y ;  /* 0x00000000000779c3 */ /* 0x000e220000002600 */
[----:B------:R-:W3:Y:S07]  /*0070*/  LDCU.64 UR4, c[0x0][0x398] ;  /* 0x00007300ff0477ac */ /* 0x000eee0008000a00 */
[----:B------:R-:W0:Y:S08]  /*0080*/  LDC R10, c[0x0][0x364] ;  /* 0x0000d900ff0a7b82 */ /* 0x000e300000000800 */
[----:B------:R-:W1:Y:S01]  /*0090*/  S2UR UR6, SR_CTAID.X ;  /* 0x00000000000679c3 */ /* 0x000e620000002500 */
[----:B---3--:R-:W-:-:S02]  /*00a0*/  UIADD3 UR5, UPT, UPT, -UR11, UR5, URZ ;  /* 0x000000050b057290 */ /* 0x008fc4000fffe1ff */
[----:B------:R-:W-:Y:S01]  /*00b0*/  UIADD3 UR4, UPT, UPT, -UR10, UR4, URZ ;  /* 0x000000040a047290 */ /* 0x000fe2000fffe1ff */
[----:B0-----:R-:W-:-:S04]  /*00c0*/  IMAD R10, R10, UR7, R3 ;  /* 0x000000070a0a7c24 */ /* 0x001fc8000f8e0203 */
[----:B--2---:R-:W-:Y:S02]  /*00d0*/  IMAD R10, R10, UR8, R10 ;  /* 0x000000080a0a7c24 */ /* 0x004fe4000f8e020a */
[----:B-1----:R-:W-:-:S03]  /*00e0*/  IMAD R11, R11, UR6, R0 ;  /* 0x000000060b0b7c24 */ /* 0x002fc6000f8e0200 */
[----:B------:R-:W-:Y:S01]  /*00f0*/  IADD3 R12, PT, PT, R10, UR11, RZ ;  /* 0x0000000b0a0c7c10 */ /* 0x000fe2000fffe0ff */
[----:B------:R-:W-:-:S03]  /*0100*/  IMAD R11, R11, UR8, R11 ;  /* 0x000000080b0b7c24 */ /* 0x000fc6000f8e020b */
[----:B------:R-:W-:Y:S02]  /*0110*/  ISETP.GE.AND P0, PT, R12, UR5, PT ;  /* 0x000000050c007c0c */ /* 0x000fe4000bf06270 */
[----:B------:R-:W-:-:S04]  /*0120*/  IADD3 R13, PT, PT, R11, UR10, RZ ;  /* 0x0000000a0b0d7c10 */ /* 0x000fc8000fffe0ff */
[----:B------:R-:W-:-:S13]  /*0130*/  ISETP.GE.OR P0, PT, R13, UR4, P0 ;  /* 0x000000040d007c0c */ /* 0x000fda0008706670 */
[----:B------:R-:W-:Y:S05]  /*0140*/  @P0 EXIT ;  /* 0x000000000000094d */ /* 0x000fea0003800000 */
[----:B------:R-:W0:Y:S01]  /*0150*/  LDCU UR6, c[0x0][0x3ac] ;  /* 0x00007580ff0677ac */ /* 0x000e220008000800 */
[----:B------:R-:W-:Y:S01]  /*0160*/  BSSY.RECONVERGENT B0, `(.L_x_0) ;  /* 0x000008a000007945 */ /* 0x000fe20003800200 */
[----:B------:R-:W-:Y:S01]  /*0170*/  HFMA2 R19, -RZ, RZ, 0, 0 ;  /* 0x00000000ff137431 */ /* 0x000fe200000001ff */
[----:B------:R-:W-:Y:S01]  /*0180*/  MOV R20, RZ ;  /* 0x000000ff00147202 */ /* 0x000fe20000000f00 */
[----:B------:R-:W1:Y:S01]  /*0190*/  LDCU.64 UR4, c[0x0][0x358] ;  /* 0x00006b00ff0477ac */ /* 0x000e620008000a00 */
[----:B------:R-:W-:Y:S01]  /*01a0*/  HFMA2 R14, -RZ, RZ, 0, 0 ;  /* 0x00000000ff0e7431 */ /* 0x000fe200000001ff */
[C---:B0-----:R-:W-:Y:S02]  /*01b0*/  IADD3 R16, PT, PT, R12.reuse, -UR6, RZ ;  /* 0x800000060c107c10 */ /* 0x041fe4000fffe0ff */
[----:B------:R-:W-:-:S04]  /*01c0*/  IADD3 R0, PT, PT, R12, UR6, RZ ;  /* 0x000000060c007c10 */ /* 0x000fc8000fffe0ff */
[----:B------:R-:W-:-:S13]  /*01d0*/  ISETP.GT.AND P0, PT, R16, R0, PT ;  /* 0x000000001000720c */ /* 0x000fda0003f04270 */
[----:B-1----:R-:W-:Y:S05]  /*01e0*/  @P0 BRA `(.L_x_1) ;  /* 0x0000000800040947 */ /* 0x002fea0003800000 */
[----:B------:R-:W0:Y:S01]  /*01f0*/  LDC R18, c[0x0][0x3a8] ;  /* 0x0000ea00ff127b82 */ /* 0x000e220000000800 */
[----:B------:R-:W-:Y:S02]  /*0200*/  MOV R14, RZ ;  /* 0x000000ff000e7202 */ /* 0x000fe40000000f00 */
[----:B------:R-:W-:Y:S02]  /*0210*/  MOV R20, RZ ;  /* 0x000000ff00147202 */ /* 0x000fe40000000f00 */
[----:B------:R-:W-:Y:S02]  /*0220*/  MOV R19, RZ ;  /* 0x000000ff00137202 */ /* 0x000fe40000000f00 */
[----:B0-----:R-:W-:Y:S02]  /*0230*/  IADD3 R17, PT, PT, R13, -R18, RZ ;  /* 0x800000120d117210 */ /* 0x001fe40007ffe0ff */
[----:B------:R-:W-:-:S07]  /*0240*/  SHF.L.U32 R18, R18, 0x1, RZ ;  /* 0x0000000112127819 */ /* 0x000fce00000006ff */
.L_x_7:
[----:B------:R-:W0:Y:S01]  /*0250*/  LDC R6, c[0x0][0x3a8] ;  /* 0x0000ea00ff067b82 */ /* 0x000e220000000800 */
[----:B------:R-:W-:Y:S01]  /*0260*/  BSSY.RECONVERGENT B1, `(.L_x_2) ;  /* 0x0000076000017945 */ /* 0x000fe20003800200 */
[----:B0-----:R-:W-:-:S04]  /*0270*/  IADD3 R2, PT, PT, R13, R6, RZ ;  /* 0x000000060d027210 */ /* 0x001fc80007ffe0ff */
[----:B------:R-:W-:-:S13]  /*0280*/  ISETP.GT.AND P0, PT, R17, R2, PT ;  /* 0x000000021100720c */ /* 0x000fda0003f04270 */
[----:B------:R-:W-:Y:S05]  /*0290*/  @P0 BRA `(.L_x_3) ;  /* 0x0000000400c80947 */ /* 0x000fea0003800000 */
[----:B------:R-:W-:Y:S02]  /*02a0*/  ISETP.GE.U32.AND P0, PT, R18, 0x7, PT ;  /* 0x000000071200780c */ /* 0x000fe40003f06070 */
[----:B------:R-:W-:-:S11]  /*02b0*/  MOV R15, R17 ;  /* 0x00000011000f7202 */ /* 0x000fd60000000f00 */
[----:B------:R-:W-:Y:S05]  /*02c0*/  @!P0 BRA `(.L_x_4) ;  /* 0x0000000000dc8947 */ /* 0x000fea0003800000 */
[----:B------:R-:W0:Y:S01]  /*02d0*/  LDCU UR6, c[0x0][0x398] ;  /* 0x00007300ff0677ac */ /* 0x000e220008000800 */
[----:B------:R-:W-:Y:S02]  /*02e0*/  IADD3 R2, PT, PT, R18, 0x1, RZ ;  /* 0x0000000112027810 */ /* 0x000fe40007ffe0ff */
[----:B------:R-:W-:Y:S02]  /*02f0*/  MOV R15, R17 ;  /* 0x00000011000f7202 */ /* 0x000fe40000000f00 */
[----:B------:R-:W-:-:S04]  /*0300*/  LOP3.LUT R2, R2, 0xfffffff8, RZ, 0xc0, !PT ;  /* 0xfffffff802027812 */ /* 0x000fc800078ec0ff */
[----:B------:R-:W-:Y:S01]  /*0310*/  IADD3 R7, PT, PT, -R2, RZ, RZ ;  /* 0x000000ff02077210 */ /* 0x000fe20007ffe1ff */
[----:B0-----:R-:W-:-:S07]  /*0320*/  IMAD R9, R16, UR6, R17 ;  /* 0x0000000610097c24 */ /* 0x001fce000f8e0211 */
.L_x_5:
[----:B------:R-:W0:Y:S08]  /*0330*/  LDC.64 R4, c[0x0][0x388] ;  /* 0x0000e200ff047b82 */ /* 0x000e300000000a00 */
[----:B------:R-:W1:Y:S01]  /*0340*/  LDC.64 R2, c[0x0][0x390] ;  /* 0x0000e400ff027b82 */ /* 0x000e620000000a00 */
[----:B0-----:R-:W-:-:S05]  /*0350*/  IMAD.WIDE R4, R9, 0x4, R4 ;  /* 0x0000000409047825 */ /* 0x001fca00078e0204 */
[----:B------:R-:W2:Y:S01]  /*0360*/  LDG.E R24, desc[UR4][R4.64] ;  /* 0x0000000404187981 */ /* 0x000ea2000c1e1900 */
[----:B-1----:R-:W-:-:S03]  /*0370*/  IMAD.WIDE R2, R9, 0x4, R2 ;  /* 0x0000000409027825 */ /* 0x002fc600078e0202 */
[----:B------:R-:W3:Y:S04]  /*0380*/  LDG.E R23, desc[UR4][R4.64+0x4] ;  /* 0x0000040404177981 */ /* 0x000ee8000c1e1900 */
[----:B------:R-:W4:Y:S04]  /*0390*/  LDG.E R25, desc[UR4][R2.64] ;  /* 0x0000000402197981 */ /* 0x000f28000c1e1900 */
[----:B------:R-:W5:Y:S04]  /*03a0*/  LDG.E R22, desc[UR4][R2.64+0x4] ;  /* 0x0000040402167981 */ /* 0x000f68000c1e1900 */
[----:B------:R-:W5:Y:S04]  /*03b0*/  LDG.E R21, desc[UR4][R4.64+0x8] ;  /* 0x0000080404157981 */ /* 0x000f68000c1e1900 */
[----:B------:R-:W5:Y:S04]  /*03c0*/  LDG.E R8, desc[UR4][R2.64+0x8] ;  /* 0x0000080402087981 */ /* 0x000f68000c1e1900 */
[----:B------:R-:W5:Y:S04]  /*03d0*/  LDG.E R28, desc[UR4][R2.64+0x10] ;  /* 0x00001004021c7981 */ /* 0x000f68000c1e1900 */
[----:B------:R-:W5:Y:S01]  /*03e0*/  LDG.E R29, desc[UR4][R2.64+0x14] ;  /* 0x00001404021d7981 */ /* 0x000f62000c1e1900 */
[----:B--2---:R-:W-:-:S03]  /*03f0*/  FFMA R26, R24, R24, R19 ;  /* 0x00000018181a7223 */ /* 0x004fc60000000013 */
[----:B------:R-:W2:Y:S01]  /*0400*/  LDG.E R19, desc[UR4][R4.64+0xc] ;  /* 0x00000c0404137981 */ /* 0x000ea2000c1e1900 */
[-C--:B----4-:R-:W-:Y:S01]  /*0410*/  FFMA R27, R24, R25.reuse, R20 ;  /* 0x00000019181b7223 */ /* 0x090fe20000000014 */
[----:B------:R-:W-:Y:S01]  /*0420*/  FFMA R25, R25, R25, R14 ;  /* 0x0000001919197223 */ /* 0x000fe2000000000e */
[C---:B---3--:R-:W-:Y:S01]  /*0430*/  FFMA R26, R23.reuse, R23, R26 ;  /* 0x00000017171a7223 */ /* 0x048fe2000000001a */
[----:B------:R-:W3:Y:S01]  /*0440*/  LDG.E R20, desc[UR4][R4.64+0x14] ;  /* 0x0000140404147981 */ /* 0x000ee2000c1e1900 */
[-C--:B-----5:R-:W-:Y:S01]  /*0450*/  FFMA R27, R23, R22.reuse, R27 ;  /* 0x00000016171b7223 */ /* 0x0a0fe2000000001b */
[----:B------:R-:W-:Y:S02]  /*0460*/  FFMA R25, R22, R22, R25 ;  /* 0x0000001616197223 */ /* 0x000fe40000000019 */
[----:B------:R-:W4:Y:S04]  /*0470*/  LDG.E R22, desc[UR4][R2.64+0xc] ;  /* 0x00000c0402167981 */ /* 0x000f28000c1e1900 */
[----:B------:R-:W5:Y:S01]  /*0480*/  LDG.E R23, desc[UR4][R4.64+0x10] ;  /* 0x0000100404177981 */ /* 0x000f62000c1e1900 */
[-C--:B------:R-:W-:Y:S01]  /*0490*/  FFMA R27, R21, R8.reuse, R27 ;  /* 0x00000008151b7223 */ /* 0x080fe2000000001b */
[----:B------:R-:W-:-:S02]  /*04a0*/  FFMA R8, R8, R8, R25 ;  /* 0x0000000808087223 */ /* 0x000fc40000000019 */
[----:B------:R-:W3:Y:S01]  /*04b0*/  LDG.E R14, desc[UR4][R4.64+0x18] ;  /* 0x00001804040e7981 */ /* 0x000ee2000c1e1900 */
[----:B------:R-:W-:-:S03]  /*04c0*/  FFMA R26, R21, R21, R26 ;  /* 0x00000015151a7223 */ /* 0x000fc6000000001a */
[----:B------:R-:W3:Y:S04]  /*04d0*/  LDG.E R25, desc[UR4][R2.64+0x18] ;  /* 0x0000180402197981 */ /* 0x000ee8000c1e1900 */
[----:B------:R0:W3:Y:S04]  /*04e0*/  LDG.E R24, desc[UR4][R4.64+0x1c] ;  /* 0x00001c0404187981 */ /* 0x0000e8000c1e1900 */
[----:B------:R-:W3:Y:S01]  /*04f0*/  LDG.E R21, desc[UR4][R2.64+0x1c] ;  /* 0x00001c0402157981 */ /* 0x000ee2000c1e1900 */
[----:B------:R-:W-:-:S04]  /*0500*/  IADD3 R7, PT, PT, R7, 0x8, RZ ;  /* 0x0000000807077810 */ /* 0x000fc80007ffe0ff */
[----:B------:R-:W-:Y:S02]  /*0510*/  ISETP.NE.AND P0, PT, R7, RZ, PT ;  /* 0x000000ff0700720c */ /* 0x000fe40003f05270 */
[----:B------:R-:W-:Y:S02]  /*0520*/  IADD3 R15, PT, PT, R15, 0x8, RZ ;  /* 0x000000080f0f7810 */ /* 0x000fe40007ffe0ff */
[----:B------:R-:W-:Y:S01]  /*0530*/  IADD3 R9, PT, PT, R9, 0x8, RZ ;  /* 0x0000000809097810 */ /* 0x000fe20007ffe0ff */
[C---:B--2---:R-:W-:Y:S01]  /*0540*/  FFMA R26, R19.reuse, R19, R26 ;  /* 0x00000013131a7223 */ /* 0x044fe2000000001a */
[-C--:B----4-:R-:W-:Y:S01]  /*0550*/  FFMA R27, R19, R22.reuse, R27 ;  /* 0x00000016131b7223 */ /* 0x090fe2000000001b */
[----:B0-----:R-:W-:-:S03]  /*0560*/  FFMA R5, R22, R22, R8 ;  /* 0x0000001616057223 */ /* 0x001fc60000000008 */
[CC--:B-----5:R-:W-:Y:S01]  /*0570*/  FFMA R4, R23.reuse, R28.reuse, R27 ;  /* 0x0000001c17047223 */ /* 0x0e0fe2000000001b */
[----:B------:R-:W-:Y:S01]  /*0580*/  FFMA R19, R23, R23, R26 ;  /* 0x0000001717137223 */ /* 0x000fe2000000001a */
[----:B------:R-:W-:Y:S02]  /*0590*/  FFMA R28, R28, R28, R5 ;  /* 0x0000001c1c1c7223 */ /* 0x000fe40000000005 */
[CC--:B---3--:R-:W-:Y:S01]  /*05a0*/  FFMA R4, R20.reuse, R29.reuse, R4 ;  /* 0x0000001d14047223 */ /* 0x0c8fe20000000004 */
[----:B------:R-:W-:Y:S01]  /*05b0*/  FFMA R19, R20, R20, R19 ;  /* 0x0000001414137223 */ /* 0x000fe20000000013 */
[----:B------:R-:W-:Y:S02]  /*05c0*/  FFMA R28, R29, R29, R28 ;  /* 0x0000001d1d1c7223 */ /* 0x000fe4000000001c */
[CC--:B------:R-:W-:Y:S01]  /*05d0*/  FFMA R4, R14.reuse, R25.reuse, R4 ;  /* 0x000000190e047223 */ /* 0x0c0fe20000000004 */
[----:B------:R-:W-:Y:S01]  /*05e0*/  FFMA R19, R14, R14, R19 ;  /* 0x0000000e0e137223 */ /* 0x000fe20000000013 */
[----:B------:R-:W-:-:S03]  /*05f0*/  FFMA R28, R25, R25, R28 ;  /* 0x00000019191c7223 */ /* 0x000fc6000000001c */
[C---:B------:R-:W-:Y:S01]  /*0600*/  FFMA R19, R24.reuse, R24, R19 ;  /* 0x0000001818137223 */ /* 0x040fe20000000013 */
[-C--:B------:R-:W-:Y:S01]  /*0610*/  FFMA R20, R24, R21.reuse, R4 ;  /* 0x0000001518147223 */ /* 0x080fe20000000004 */
[----:B------:R-:W-:Y:S01]  /*0620*/  FFMA R14, R21, R21, R28 ;  /* 0x00000015150e7223 */ /* 0x000fe2000000001c */
[----:B------:R-:W-:Y:S06]  /*0630*/  @P0 BRA `(.L_x_5) ;  /* 0xfffffffc003c0947 */ /* 0x000fec000383ffff */
.L_x_4:
[----:B------:R-:W0:Y:S01]  /*0640*/  LDC.64 R2, c[0x0][0x388] ;  /* 0x0000e200ff027b82 */ /* 0x000e220000000a00 */
[----:B------:R-:W-:Y:S01]  /*0650*/  LOP3.LUT R7, R18, 0x6, RZ, 0xc0, !PT ;  /* 0x0000000612077812 */ /* 0x000fe200078ec0ff */
[----:B------:R-:W1:Y:S01]  /*0660*/  LDCU UR7, c[0x0][0x398] ;  /* 0x00007300ff0777ac */ /* 0x000e620008000800 */
[----:B------:R-:W-:Y:S02]  /*0670*/  LOP3.LUT P1, RZ, R6, 0x1, RZ, 0xc0, !PT ;  /* 0x0000000106ff7812 */ /* 0x000fe4000782c0ff */
[----:B------:R-:W-:-:S03]  /*0680*/  ISETP.GE.U32.AND P0, PT, R7, 0x3, PT ;  /* 0x000000030700780c */ /* 0x000fc60003f06070 */
[----:B------:R-:W2:Y:S10]  /*0690*/  LDC.64 R4, c[0x0][0x390] ;  /* 0x0000e400ff047b82 */ /* 0x000eb40000000a00 */
[----:B------:R-:W-:Y:S05]  /*06a0*/  @!P0 BRA `(.L_x_6) ;  /* 0x00000000006c8947 */ /* 0x000fea0003800000 */
[----:B------:R-:W3:Y:S01]  /*06b0*/  LDC.64 R8, c[0x0][0x388] ;  /* 0x0000e200ff087b82 */ /* 0x000ee20000000a00 */
[----:B------:R-:W4:Y:S07]  /*06c0*/  LDCU UR6, c[0x0][0x398] ;  /* 0x00007300ff0677ac */ /* 0x000f2e0008000800 */
[----:B------:R-:W5:Y:S01]  /*06d0*/  LDC.64 R6, c[0x0][0x390] ;  /* 0x0000e400ff067b82 */ /* 0x000f620000000a00 */
[----:B----4-:R-:W-:-:S04]  /*06e0*/  IMAD R21, R16, UR6, R15 ;  /* 0x0000000610157c24 */ /* 0x010fc8000f8e020f */
[----:B---3--:R-:W-:-:S05]  /*06f0*/  IMAD.WIDE R8, R21, 0x4, R8 ;  /* 0x0000000415087825 */ /* 0x008fca00078e0208 */
[----:B------:R-:W3:Y:S01]  /*0700*/  LDG.E R28, desc[UR4][R8.64] ;  /* 0x00000004081c7981 */ /* 0x000ee2000c1e1900 */
[----:B-----5:R-:W-:-:S03]  /*0710*/  IMAD.WIDE R6, R21, 0x4, R6 ;  /* 0x0000000415067825 */ /* 0x020fc600078e0206 */
[----:B------:R-:W4:Y:S04]  /*0720*/  LDG.E R23, desc[UR4][R8.64+0x4] ;  /* 0x0000040408177981 */ /* 0x000f28000c1e1900 */
[----:B------:R-:W5:Y:S04]  /*0730*/  LDG.E R25, desc[UR4][R6.64] ;  /* 0x0000000406197981 */ /* 0x000f68000c1e1900 */
[----:B------:R-:W2:Y:S04]  /*0740*/  LDG.E R22, desc[UR4][R6.64+0x4] ;  /* 0x0000040406167981 */ /* 0x000ea8000c1e1900 */
[----:B------:R-:W2:Y:S04]  /*0750*/  LDG.E R21, desc[UR4][R8.64+0x8] ;  /* 0x0000080408157981 */ /* 0x000ea8000c1e1900 */
[----:B------:R-:W2:Y:S04]  /*0760*/  LDG.E R26, desc[UR4][R6.64+0x8] ;  /* 0x00000804061a7981 */ /* 0x000ea8000c1e1900 */
[----:B------:R-:W2:Y:S04]  /*0770*/  LDG.E R24, desc[UR4][R8.64+0xc] ;  /* 0x00000c0408187981 */ /* 0x000ea8000c1e1900 */
[----:B------:R-:W2:Y:S01]  /*0780*/  LDG.E R27, desc[UR4][R6.64+0xc] ;  /* 0x00000c04061b7981 */ /* 0x000ea2000c1e1900 */
[----:B------:R-:W-:Y:S01]  /*0790*/  IADD3 R15, PT, PT, R15, 0x4, RZ ;  /* 0x000000040f0f7810 */ /* 0x000fe20007ffe0ff */
[C---:B---3--:R-:W-:Y:S01]  /*07a0*/  FFMA R19, R28.reuse, R28, R19 ;  /* 0x0000001c1c137223 */ /* 0x048fe20000000013 */
[-C--:B-----5:R-:W-:Y:S01]  /*07b0*/  FFMA R29, R28, R25.reuse, R20 ;  /* 0x000000191c1d7223 */ /* 0x0a0fe20000000014 */
[----:B------:R-:W-:-:S02]  /*07c0*/  FFMA R25, R25, R25, R14 ;  /* 0x0000001919197223 */ /* 0x000fc4000000000e */
[C---:B----4-:R-:W-:Y:S01]  /*07d0*/  FFMA R14, R23.reuse, R23, R19 ;  /* 0x00000017170e7223 */ /* 0x050fe20000000013 */
[-C--:B--2---:R-:W-:Y:S01]  /*07e0*/  FFMA R29, R23, R22.reuse, R29 ;  /* 0x00000016171d7223 */ /* 0x084fe2000000001d */
[----:B------:R-:W-:Y:S02]  /*07f0*/  FFMA R25, R22, R22, R25 ;  /* 0x0000001616197223 */ /* 0x000fe40000000019 */
[C---:B------:R-:W-:Y:S01]  /*0800*/  FFMA R19, R21.reuse, R21, R14 ;  /* 0x0000001515137223 */ /* 0x040fe2000000000e */
[-C--:B------:R-:W-:Y:S01]  /*0810*/  FFMA R20, R21, R26.reuse, R29 ;  /* 0x0000001a15147223 */ /* 0x080fe2000000001d */
[----:B------:R-:W-:Y:S02]  /*0820*/  FFMA R14, R26, R26, R25 ;  /* 0x0000001a1a0e7223 */ /* 0x000fe40000000019 */
[C---:B------:R-:W-:Y:S01]  /*0830*/  FFMA R19, R24.reuse, R24, R19 ;  /* 0x0000001818137223 */ /* 0x040fe20000000013 */
[-C--:B------:R-:W-:Y:S01]  /*0840*/  FFMA R20, R24, R27.reuse, R20 ;  /* 0x0000001b18147223 */ /* 0x080fe20000000014 */
[----:B------:R-:W-:-:S07]  /*0850*/  FFMA R14, R27, R27, R14 ;  /* 0x0000001b1b0e7223 */ /* 0x000fce000000000e */
.L_x_6:
[----:B-1----:R-:W-:Y:S01]  /*0860*/  @P1 IMAD R9, R16, UR7, R15 ;  /* 0x0000000710091c24 */ /* 0x002fe2000f8e020f */
[----:B------:R-:W-:-:S03]  /*0870*/  @P1 IADD3 R15, PT, PT, R15, 0x2, RZ ;  /* 0x000000020f0f1810 */ /* 0x000fc60007ffe0ff */
[----:B0-----:R-:W-:-:S04]  /*0880*/  @P1 IMAD.WIDE R6, R9, 0x4, R2 ;  /* 0x0000000409061825 */ /* 0x001fc800078e0202 */
[----:B--2---:R-:W-:Y:S01]  /*0890*/  @P1 IMAD.WIDE R8, R9, 0x4, R4 ;  /* 0x0000000409081825 */ /* 0x004fe200078e0204 */
[----:B------:R-:W2:Y:S03]  /*08a0*/  @P1 LDG.E R22, desc[UR4][R6.64] ;  /* 0x0000000406161981 */ /* 0x000ea6000c1e1900 */
[----:B------:R-:W-:Y:S01]  /*08b0*/  IMAD R23, R16, UR7, R15 ;  /* 0x0000000710177c24 */ /* 0x000fe2000f8e020f */
[----:B------:R-:W3:Y:S04]  /*08c0*/  @P1 LDG.E R21, desc[UR4][R6.64+0x4] ;  /* 0x0000040406151981 */ /* 0x000ee8000c1e1900 */
[----:B------:R-:W4:Y:S01]  /*08d0*/  @P1 LDG.E R15, desc[UR4][R8.64] ;  /* 0x00000004080f1981 */ /* 0x000f22000c1e1900 */
[----:B------:R-:W-:-:S03]  /*08e0*/  IMAD.WIDE R2, R23, 0x4, R2 ;  /* 0x0000000417027825 */ /* 0x000fc600078e0202 */
[----:B------:R-:W5:Y:S01]  /*08f0*/  @P1 LDG.E R26, desc[UR4][R8.64+0x4] ;  /* 0x00000404081a1981 */ /* 0x000f62000c1e1900 */
[----:B------:R-:W-:-:S03]  /*0900*/  IMAD.WIDE R4, R23, 0x4, R4 ;  /* 0x0000000417047825 */ /* 0x000fc600078e0204 */
[----:B------:R-:W5:Y:S04]  /*0910*/  LDG.E R2, desc[UR4][R2.64] ;  /* 0x0000000402027981 */ /* 0x000f68000c1e1900 */
[----:B------:R-:W5:Y:S01]  /*0920*/  LDG.E R5, desc[UR4][R4.64] ;  /* 0x0000000404057981 */ /* 0x000f62000c1e1900 */
[C---:B--2---:R-:W-:Y:S01]  /*0930*/  @P1 FFMA R24, R22.reuse, R22, R19 ;  /* 0x0000001616181223 */ /* 0x044fe20000000013 */
[-C--:B----4-:R-:W-:Y:S01]  /*0940*/  @P1 FFMA R22, R22, R15.reuse, R20 ;  /* 0x0000000f16161223 */ /* 0x090fe20000000014 */
[----:B------:R-:W-:Y:S02]  /*0950*/  @P1 FFMA R15, R15, R15, R14 ;  /* 0x0000000f0f0f1223 */ /* 0x000fe4000000000e */
[C---:B---3--:R-:W-:Y:S01]  /*0960*/  @P1 FFMA R19, R21.reuse, R21, R24 ;  /* 0x0000001515131223 */ /* 0x048fe20000000018 */
[-C--:B-----5:R-:W-:Y:S01]  /*0970*/  @P1 FFMA R20, R21, R26.reuse, R22 ;  /* 0x0000001a15141223 */ /* 0x0a0fe20000000016 */
[----:B------:R-:W-:-:S02]  /*0980*/  @P1 FFMA R14, R26, R26, R15 ;  /* 0x0000001a1a0e1223 */ /* 0x000fc4000000000f */
[C---:B------:R-:W-:Y:S01]  /*0990*/  FFMA R19, R2.reuse, R2, R19 ;  /* 0x0000000202137223 */ /* 0x040fe20000000013 */
[-C--:B------:R-:W-:Y:S01]  /*09a0*/  FFMA R20, R2, R5.reuse, R20 ;  /* 0x0000000502147223 */ /* 0x080fe20000000014 */
[----:B------:R-:W-:-:S07]  /*09b0*/  FFMA R14, R5, R5, R14 ;  /* 0x00000005050e7223 */ /* 0x000fce000000000e */
.L_x_3:
[----:B------:R-:W-:Y:S05]  /*09c0*/  BSYNC.RECONVERGENT B1 ;  /* 0x0000000000017941 */ /* 0x000fea0003800200 */
.L_x_2:
[C---:B------:R-:W-:Y:S02]  /*09d0*/  ISETP.NE.AND P0, PT, R16.reuse, R0, PT ;  /* 0x000000001000720c */ /* 0x040fe40003f05270 */
[----:B------:R-:W-:-:S11]  /*09e0*/  IADD3 R16, PT, PT, R16, 0x1, RZ ;  /* 0x0000000110107810 */ /* 0x000fd60007ffe0ff */
[----:B------:R-:W-:Y:S05]  /*09f0*/  @P0 BRA `(.L_x_7) ;  /* 0xfffffff800140947 */ /* 0x000fea000383ffff */
.L_x_1:
[----:B------:R-:W-:Y:S05]  /*0a00*/  BSYNC.RECONVERGENT B0 ;  /* 0x0000000000007941 */ /* 0x000fea0003800200 */
.L_x_0:
[--C-:B------:R-:W-:Y:S01]  /*0a10*/  FADD R0, -R14, R19.reuse ;  /* 0x000000130e007221 */ /* 0x100fe20000000100 */
[----:B------:R-:W-:Y:S01]  /*0a20*/  FMUL R2, R20, 4 ;  /* 0x4080000014027820 */ /* 0x000fe20000400000 */
[----:B------:R-:W0:Y:S01]  /*0a30*/  LDC R4, c[0x0][0x3b0] ;  /* 0x0000ec00ff047b82 */ /* 0x000e220000000800 */
[----:B------:R-:W-:Y:S01]  /*0a40*/  BSSY.RECONVERGENT B0, `(.L_x_8) ;  /* 0x0000010000007945 */ /* 0x000fe20003800200 */
[----:B------:R-:W-:Y:S01]  /*0a50*/  FMUL R3, R0, R0 ;  /* 0x0000000000037220 */ /* 0x000fe20000400000 */
[----:B------:R-:W-:-:S03]  /*0a60*/  FADD R14, R14, R19 ;  /* 0x000000130e0e7221 */ /* 0x000fc60000000000 */
[----:B------:R-:W-:-:S04]  /*0a70*/  FFMA R0, R2, R20, R3 ;  /* 0x0000001402007223 */ /* 0x000fc80000000003 */
[----:B------:R1:W2:Y:S01]  /*0a80*/  MUFU.RSQ R5, R0 ;  /* 0x0000000000057308 */ /* 0x0002a20000001400 */
[----:B------:R-:W-:-:S04]  /*0a90*/  IADD3 R2, PT, PT, R0, -0xd000000, RZ ;  /* 0xf300000000027810 */ /* 0x000fc80007ffe0ff */
[----:B------:R-:W-:Y:S02]  /*0aa0*/  ISETP.GT.U32.AND P0, PT, R2, 0x727fffff, PT ;  /* 0x727fffff0200780c */ /* 0x000fe40003f04070 */
[----:B0-----:R-:W-:-:S11]  /*0ab0*/  IADD3 R2, PT, PT, R4, 0x1, RZ ;  /* 0x0000000104027810 */ /* 0x001fd60007ffe0ff */
[----:B-12---:R-:W-:Y:S05]  /*0ac0*/  @!P0 BRA `(.L_x_9) ;  /* 0x00000000000c8947 */ /* 0x006fea0003800000 */
[----:B------:R-:W-:-:S07]  /*0ad0*/  MOV R8, 0xaf0 ;  /* 0x00000af000087802 */ /* 0x000fce0000000f00 */
[----:B------:R-:W-:Y:S05]  /*0ae0*/  CALL.REL.NOINC `($__internal_0_$__cuda_sm20_sqrt_rn_f32_slowpath) ;  /* 0x00000004002c7944 */ /* 0x000fea0003c00000 */
[----:B------:R-:W-:Y:S05]  /*0af0*/  BRA `(.L_x_10) ;  /* 0x0000000000107947 */ /* 0x000fea0003800000 */
.L_x_9:
[----:B------:R-:W-:Y:S01]  /*0b00*/  FMUL.FTZ R3, R0, R5 ;  /* 0x0000000500037220 */ /* 0x000fe20000410000 */
[----:B------:R-:W-:-:S03]  /*0b10*/  FMUL.FTZ R4, R5, 0.5 ;  /* 0x3f00000005047820 */ /* 0x000fc60000410000 */
[----:B------:R-:W-:-:S04]  /*0b20*/  FFMA R0, -R3, R3, R0 ;  /* 0x0000000303007223 */ /* 0x000fc80000000100 */
[----:B------:R-:W-:-:S07]  /*0b30*/  FFMA R3, R0, R4, R3 ;  /* 0x0000000400037223 */ /* 0x000fce0000000003 */
.L_x_10:
[----:B------:R-:W-:Y:S05]  /*0b40*/  BSYNC.RECONVERGENT B0 ;  /* 0x0000000000007941 */ /* 0x000fea0003800200 */
.L_x_8:
[----:B------:R-:W-:Y:S01]  /*0b50*/  IABS R0, R2 ;  /* 0x0000000200007213 */ /* 0x000fe20000000000 */
[----:B------:R-:W0:Y:S01]  /*0b60*/  LDC R8, c[0x0][0x398] ;  /* 0x0000e600ff087b82 */ /* 0x000e220000000800 */
[----:B------:R-:W1:Y:S01]  /*0b70*/  LDCU UR6, c[0x0][0x3a0] ;  /* 0x00007400ff0677ac */ /* 0x000e620008000800 */
[----:B------:R-:W-:Y:S01]  /*0b80*/  IABS R15, R10 ;  /* 0x0000000a000f7213 */ /* 0x000fe20000000000 */
[----:B------:R-:W2:Y:S01]  /*0b90*/  I2F.RP R6, R0 ;  /* 0x0000000000067306 */ /* 0x000ea20000209400 */
[----:B------:R-:W-:Y:S01]  /*0ba0*/  IABS R17, R11 ;  /* 0x0000000b00117213 */ /* 0x000fe20000000000 */
[----:B------:R-:W3:Y:S01]  /*0bb0*/  LDCU.64 UR8, c[0x0][0x3b0] ;  /* 0x00007600ff0877ac */ /* 0x000ee20008000a00 */
[-C--:B------:R-:W-:Y:S01]  /*0bc0*/  LOP3.LUT R10, R10, R2.reuse, RZ, 0x3c, !PT ;  /* 0x000000020a0a7212 */ /* 0x080fe200078e3cff */
[----:B------:R-:W-:Y:S01]  /*0bd0*/  FADD R3, R14, -R3 ;  /* 0x800000030e037221 */ /* 0x000fe20000000000 */
[----:B------:R-:W-:Y:S02]  /*0be0*/  LOP3.LUT R11, R11, R2, RZ, 0x3c, !PT ;  /* 0x000000020b0b7212 */ /* 0x000fe400078e3cff */
[----:B------:R-:W-:Y:S01]  /*0bf0*/  ISETP.GE.AND P2, PT, R10, RZ, PT ;  /* 0x000000ff0a00720c */ /* 0x000fe20003f46270 */
[----:B--2---:R-:W2:Y:S01]  /*0c00*/  MUFU.RCP R6, R6 ;  /* 0x0000000600067308 */ /* 0x004ea20000001000 */
[----:B-1----:R-:W-:-:S04]  /*0c10*/  IADD3 R7, PT, PT, RZ, -UR6, RZ ;  /* 0x80000006ff077c10 */ /* 0x002fc8000fffe0ff */
[----:B0-----:R-:W-:Y:S02]  /*0c20*/  LEA R7, R7, R8, 0x1 ;  /* 0x0000000807077211 */ /* 0x001fe400078e08ff */
[----:B------:R-:W-:Y:S02]  /*0c30*/  IABS R8, R2 ;  /* 0x0000000200087213 */ /* 0x000fe40000000000 */
[----:B---3--:R-:W-:Y:S02]  /*0c40*/  IADD3 R7, PT, PT, R7, UR8, RZ ;  /* 0x0000000807077c10 */ /* 0x008fe4000fffe0ff */
[----:B------:R-:W-:Y:S02]  /*0c50*/  IADD3 R16, PT, PT, RZ, -R8, RZ ;  /* 0x80000008ff107210 */ /* 0x000fe40007ffe0ff */
[----:B--2---:R-:W-:-:S04]  /*0c60*/  IADD3 R4, PT, PT, R6, 0xffffffe, RZ ;  /* 0x0ffffffe06047810 */ /* 0x004fc80007ffe0ff */
[----:B------:R0:W1:Y:S02]  /*0c70*/  F2I.FTZ.U32.TRUNC.NTZ R5, R4 ;  /* 0x0000000400057305 */ /* 0x000064000021f000 */
[----:B0-----:R-:W-:Y:S01]  /*0c80*/  HFMA2 R4, -RZ, RZ, 0, 0 ;  /* 0x00000000ff047431 */ /* 0x001fe200000001ff */
[----:B-1----:R-:W-:-:S05]  /*0c90*/  IADD3 R9, PT, PT, RZ, -R5, RZ ;  /* 0x80000005ff097210 */ /* 0x002fca0007ffe0ff */
[----:B------:R-:W-:-:S04]  /*0ca0*/  IMAD R9, R9, R0, RZ ;  /* 0x0000000009097224 */ /* 0x000fc800078e02ff */
[----:B------:R-:W-:Y:S01]  /*0cb0*/  IMAD.HI.U32 R6, R5, R9, R4 ;  /* 0x0000000905067227 */ /* 0x000fe200078e0004 */
[----:B------:R-:W-:Y:S02]  /*0cc0*/  IABS R9, R7 ;  /* 0x0000000700097213 */ /* 0x000fe40000000000 */
[----:B------:R-:W-:-:S03]  /*0cd0*/  LOP3.LUT R7, R7, R2, RZ, 0x3c, !PT ;  /* 0x0000000207077212 */ /* 0x000fc600078e3cff */
[----:B------:R-:W-:-:S04]  /*0ce0*/  IMAD.HI.U32 R8, R6, R15, RZ ;  /* 0x0000000f06087227 */ /* 0x000fc800078e00ff */
[----:B------:R-:W-:Y:S02]  /*0cf0*/  IMAD R15, R8, R16, R15 ;  /* 0x00000010080f7224 */ /* 0x000fe400078e020f */
[----:B------:R-:W-:-:S03]  /*0d00*/  IMAD.HI.U32 R5, R6, R17, RZ ;  /* 0x0000001106057227 */ /* 0x000fc600078e00ff */
[----:B------:R-:W-:Y:S01]  /*0d10*/  ISETP.GT.U32.AND P6, PT, R0, R15, PT ;  /* 0x0000000f0000720c */ /* 0x000fe20003fc4070 */
[----:B------:R-:W-:-:S04]  /*0d20*/  IMAD.HI.U32 R4, R6, R9, RZ ;  /* 0x0000000906047227 */ /* 0x000fc800078e00ff */
[-C--:B------:R-:W-:Y:S02]  /*0d30*/  IMAD R17, R5, R16.reuse, R17 ;  /* 0x0000001005117224 */ /* 0x080fe400078e0211 */
[----:B------:R-:W-:-:S03]  /*0d40*/  IMAD R9, R4, R16, R9 ;  /* 0x0000001004097224 */ /* 0x000fc600078e0209 */
[C---:B------:R-:W-:Y:S02]  /*0d50*/  ISETP.GT.U32.AND P0, PT, R0.reuse, R17, PT ;  /* 0x000000110000720c */ /* 0x040fe40003f04070 */
[----:B------:R-:W-:Y:S02]  /*0d60*/  ISETP.GT.U32.AND P5, PT, R0, R9, PT ;  /* 0x000000090000720c */ /* 0x000fe40003fa4070 */
[-C--:B------:R-:W-:Y:S02]  /*0d70*/  @!P6 IADD3 R15, PT, PT, R15, -R0.reuse, RZ ;  /* 0x800000000f0fe210 */ /* 0x080fe40007ffe0ff */
[----:B------:R-:W-:Y:S02]  /*0d80*/  @!P6 IADD3 R8, PT, PT, R8, 0x1, RZ ;  /* 0x000000010808e810 */ /* 0x000fe40007ffe0ff */
[----:B------:R-:W-:Y:S02]  /*0d90*/  ISETP.GE.U32.AND P1, PT, R15, R0, PT ;  /* 0x000000000f00720c */ /* 0x000fe40003f26070 */
[----:B------:R-:W-:-:S02]  /*0da0*/  ISETP.GE.AND P6, PT, R7, RZ, PT ;  /* 0x000000ff0700720c */ /* 0x000fc40003fc6270 */
[----:B------:R-:W-:Y:S02]  /*0db0*/  I2FP.F32.U32 R7, UR9 ;  /* 0x0000000900077c45 */ /* 0x000fe40008201000 */
[-C--:B------:R-:W-:Y:S02]  /*0dc0*/  @!P0 IADD3 R17, PT, PT, R17, -R0.reuse, RZ ;  /* 0x8000000011118210 */ /* 0x080fe40007ffe0ff */
[-C--:B------:R-:W-:Y:S02]  /*0dd0*/  @!P5 IADD3 R9, PT, PT, R9, -R0.reuse, RZ ;  /* 0x800000000909d210 */ /* 0x080fe40007ffe0ff */
[-C--:B------:R-:W-:Y:S02]  /*0de0*/  ISETP.GE.U32.AND P3, PT, R17, R0.reuse, PT ;  /* 0x000000001100720c */ /* 0x080fe40003f66070 */
[----:B------:R-:W-:Y:S01]  /*0df0*/  ISETP.GE.U32.AND P4, PT, R9, R0, PT ;  /* 0x000000000900720c */ /* 0x000fe20003f86070 */
[----:B------:R-:W-:Y:S01]  /*0e00*/  FMUL R0, R3, 0.5 ;  /* 0x3f00000003007820 */ /* 0x000fe20000400000 */
[----:B------:R-:W-:-:S02]  /*0e10*/  @!P5 IADD3 R4, PT, PT, R4, 0x1, RZ ;  /* 0x000000010404d810 */ /* 0x000fc40007ffe0ff */
[----:B------:R-:W-:Y:S02]  /*0e20*/  ISETP.GE.AND P5, PT, R11, RZ, PT ;  /* 0x000000ff0b00720c */ /* 0x000fe40003fa6270 */
[----:B------:R-:W-:Y:S02]  /*0e30*/  @P1 IADD3 R8, PT, PT, R8, 0x1, RZ ;  /* 0x0000000108081810 */ /* 0x000fe40007ffe0ff */
[----:B------:R-:W-:Y:S02]  /*0e40*/  @!P0 IADD3 R5, PT, PT, R5, 0x1, RZ ;  /* 0x0000000105058810 */ /* 0x000fe40007ffe0ff */
[----:B------:R-:W-:Y:S02]  /*0e50*/  ISETP.NE.AND P1, PT, R2, RZ, PT ;  /* 0x000000ff0200720c */ /* 0x000fe40003f25270 */
[----:B------:R-:W-:Y:S02]  /*0e60*/  LOP3.LUT R9, RZ, R2, RZ, 0x33, !PT ;  /* 0x00000002ff097212 */ /* 0x000fe400078e33ff */
[----:B------:R-:W0:Y:S01]  /*0e70*/  LDC.64 R2, c[0x0][0x380] ;  /* 0x0000e000ff027b82 */ /* 0x000e220000000a00 */
[----:B------:R-:W-:-:S02]  /*0e80*/  @P3 IADD3 R5, PT, PT, R5, 0x1, RZ ;  /* 0x0000000105053810 */ /* 0x000fc40007ffe0ff */
[----:B------:R-:W-:Y:S02]  /*0e90*/  @P4 IADD3 R4, PT, PT, R4, 0x1, RZ ;  /* 0x0000000104044810 */ /* 0x000fe40007ffe0ff */
[----:B------:R-:W-:Y:S02]  /*0ea0*/  FSETP.GT.AND P0, PT, R0, R7, PT ;  /* 0x000000070000720b */ /* 0x000fe40003f04000 */
[----:B------:R-:W-:Y:S02]  /*0eb0*/  @!P2 IADD3 R8, PT, PT, -R8, RZ, RZ ;  /* 0x000000ff0808a210 */ /* 0x000fe40007ffe1ff */
[----:B------:R-:W-:Y:S02]  /*0ec0*/  @!P5 IADD3 R5, PT, PT, -R5, RZ, RZ ;  /* 0x000000ff0505d210 */ /* 0x000fe40007ffe1ff */
[----:B------:R-:W-:Y:S02]  /*0ed0*/  @!P6 IADD3 R4, PT, PT, -R4, RZ, RZ ;  /* 0x000000ff0404e210 */ /* 0x000fe40007ffe1ff */
[----:B------:R-:W-:-:S02]  /*0ee0*/  FSEL R7, R7, R0, P0 ;  /* 0x0000000007077208 */ /* 0x000fc40000000000 */
[C---:B------:R-:W-:Y:S02]  /*0ef0*/  SEL R8, R9.reuse, R8, !P1 ;  /* 0x0000000809087207 */ /* 0x040fe40004800000 */
[C---:B------:R-:W-:Y:S02]  /*0f00*/  SEL R5, R9.reuse, R5, !P1 ;  /* 0x0000000509057207 */ /* 0x040fe40004800000 */
[----:B------:R-:W-:Y:S01]  /*0f10*/  SEL R4, R9, R4, !P1 ;  /* 0x0000000409047207 */ /* 0x000fe20004800000 */
[----:B------:R-:W1:Y:S04]  /*0f20*/  F2I.TRUNC.NTZ R7, R7 ;  /* 0x0000000700077305 */ /* 0x000e68000020f100 */
[----:B------:R-:W-:-:S04]  /*0f30*/  IMAD R5, R4, R8, R5 ;  /* 0x0000000804057224 */ /* 0x000fc800078e0205 */
[----:B------:R-:W-:-:S04]  /*0f40*/  IMAD R5, R5, 0x3, RZ ;  /* 0x0000000305057824 */ /* 0x000fc800078e02ff */
[----:B0-----:R-:W-:-:S05]  /*0f50*/  IMAD.WIDE R2, R5, 0x4, R2 ;  /* 0x0000000405027825 */ /* 0x001fca00078e0202 */
[----:B------:R-:W-:Y:S04]  /*0f60*/  STG.E desc[UR4][R2.64], R13 ;  /* 0x0000000d02007986 */ /* 0x000fe8000c101904 */
[----:B------:R-:W-:Y:S04]  /*0f70*/  STG.E desc[UR4][R2.64+0x4], R12 ;  /* 0x0000040c02007986 */ /* 0x000fe8000c101904 */
[----:B-1----:R-:W-:Y:S01]  /*0f80*/  STG.E desc[UR4][R2.64+0x8], R7 ;  /* 0x0000080702007986 */ /* 0x002fe2000c101904 */
[----:B------:R-:W-:Y:S05]  /*0f90*/  EXIT ;  /* 0x000000000000794d */ /* 0x000fea0003800000 */
        .weak           $__internal_0_$__cuda_sm20_sqrt_rn_f32_slowpath
        .type           $__internal_0_$__cuda_sm20_sqrt_rn_f32_slowpath,@function
        .size           $__internal_0_$__cuda_sm20_sqrt_rn_f32_slowpath,(.L_x_13 - $__internal_0_$__cuda_sm20_sqrt_rn_f32_slowpath)
$__internal_0_$__cuda_sm20_sqrt_rn_f32_slowpath:
[----:B------:R-:W-:-:S13]  /*0fa0*/  LOP3.LUT P0, RZ, R0, 0x7fffffff, RZ, 0xc0, !PT ;  /* 0x7fffffff00ff7812 */ /* 0x000fda000780c0ff */
[----:B------:R-:W-:Y:S01]  /*0fb0*/  @!P0 MOV R3, R0 ;  /* 0x0000000000038202 */ /* 0x000fe20000000f00 */
[----:B------:R-:W-:Y:S06]  /*0fc0*/  @!P0 BRA `(.L_x_11) ;  /* 0x0000000000408947 */ /* 0x000fec0003800000 */
[----:B------:R-:W-:-:S13]  /*0fd0*/  FSETP.GEU.FTZ.AND P0, PT, R0, RZ, PT ;  /* 0x000000ff0000720b */ /* 0x000fda0003f1e000 */
[----:B------:R-:W-:Y:S01]  /*0fe0*/  @!P0 MOV R3, 0x7fffffff ;  /* 0x7fffffff00038802 */ /* 0x000fe20000000f00 */
[----:B------:R-:W-:Y:S06]  /*0ff0*/  @!P0 BRA `(.L_x_11) ;  /* 0x0000000000348947 */ /* 0x000fec0003800000 */
[----:B------:R-:W-:-:S13]  /*1000*/  FSETP.GTU.FTZ.AND P0, PT, |R0|, +INF , PT ;  /* 0x7f8000000000780b */ /* 0x000fda0003f1c200 */
[----:B------:R-:W-:Y:S01]  /*1010*/  @P0 FADD.FTZ R3, R0, 1 ;  /* 0x3f80000000030421 */ /* 0x000fe20000010000 */
[----:B------:R-:W-:Y:S06]  /*1020*/  @P0 BRA `(.L_x_11) ;  /* 0x0000000000280947 */ /* 0x000fec0003800000 */
[----:B------:R-:W-:-:S13]  /*1030*/  FSETP.NEU.FTZ.AND P0, PT, |R0|, +INF , PT ;  /* 0x7f8000000000780b */ /* 0x000fda0003f1d200 */
[----:B------:R-:W-:-:S04]  /*1040*/  @P0 FFMA R4, R0, 1.84467440737095516160e+19, RZ ;  /* 0x5f80000000040823 */ /* 0x000fc800000000ff */
[----:B------:R-:W0:Y:S02]  /*1050*/  @P0 MUFU.RSQ R3, R4 ;  /* 0x0000000400030308 */ /* 0x000e240000001400 */
[----:B0-----:R-:W-:Y:S01]  /*1060*/  @P0 FMUL.FTZ R5, R4, R3 ;  /* 0x0000000304050220 */ /* 0x001fe20000410000 */
[----:B------:R-:W-:Y:S01]  /*1070*/  @P0 FMUL.FTZ R7, R3, 0.5 ;  /* 0x3f00000003070820 */ /* 0x000fe20000410000 */
[----:B------:R-:W-:Y:S02]  /*1080*/  @!P0 MOV R3, R0 ;  /* 0x0000000000038202 */ /* 0x000fe40000000f00 */
[----:B------:R-:W-:-:S04]  /*1090*/  @P0 FADD.FTZ R6, -R5, -RZ ;  /* 0x800000ff05060221 */ /* 0x000fc80000010100 */
[----:B------:R-:W-:-:S04]  /*10a0*/  @P0 FFMA R6, R5, R6, R4 ;  /* 0x0000000605060223 */ /* 0x000fc80000000004 */
[----:B------:R-:W-:-:S04]  /*10b0*/  @P0 FFMA R6, R6, R7, R5 ;  /* 0x0000000706060223 */ /* 0x000fc80000000005 */
[----:B------:R-:W-:-:S07]  /*10c0*/  @P0 FMUL.FTZ R3, R6, 2.3283064365386962891e-10 ;  /* 0x2f80000006030820 */ /* 0x000fce0000410000 */
.L_x_11:
[----:B------:R-:W-:Y:S01]  /*10d0*/  HFMA2 R5, -RZ, RZ, 0, 0 ;  /* 0x00000000ff057431 */ /* 0x000fe200000001ff */
[----:B------:R-:W-:-:S04]  /*10e0*/  MOV R4, R8 ;  /* 0x0000000800047202 */ /* 0x000fc80000000f00 */
[----:B------:R-:W-:Y:S05]  /*10f0*/  RET.REL.NODEC R4 `(_Z27KLTSelectGoodFeaturesKernelPiPKfS1_iiiiiiij) ;  /* 0xffffffec04c07950 */ /* 0x000fea0003c3ffff */
.L_x_12:
[----:B------:R-:W-:-:S00]  /*1100*/  BRA `(.L_x_12) ;  /* 0xfffffffc00fc7947 */ /* 0x000fc0000383ffff */
[----:B------:R-:W-:-:S00]  /*1110*/  NOP ;  /* 0x0000000000007918 */ /* 0x000fc00000000000 */
        /* <DEDUP_REMOVED lines=14> */
.L_x_13:


//--------------------- .nv.shared.reserved.0     --------------------------
	.section	.nv.shared.reserved.0,"aw",@nobits
	.weak		__nv_reservedSMEM_offset_0_alias
	.size		__nv_reservedSMEM_offset_0_alias, 0, 64
	.other		__nv_reservedSMEM_offset_0_alias,@"STO_CUDA_RESERVED_SHARED STV_DEFAULT"
__nv_reservedSMEM_offset_0_alias:
	.zero		0
	.zero		64


//--------------------- .nv.constant0._Z27KLTSelectGoodFeaturesKernelPiPKfS1_iiiiiiij --------------------------
	.section	.nv.constant0._Z27KLTSelectGoodFeaturesKernelPiPKfS1_iiiiiiij,"a",@progbits
	.sectionflags	@""
	.align	4
.nv.constant0._Z27KLTSelectGoodFeaturesKernelPiPKfS1_iiiiiiij:
	.zero		952


//--------------------- SYMBOLS --------------------------

	.type		.nv.reservedSmem.offset0,@object
	.size		.nv.reservedSmem.offset0,0x4
